//
// Generated by NVIDIA NVVM Compiler
//
// Compiler Build ID: CL-36424714
// Cuda compilation tools, release 13.0, V13.0.88
// Based on NVVM 20.0.0
//

.version 9.0
.target sm_100
.address_size 64

	// .globl	PBD_2

.visible .entry PBD_2(
	.param .u64 .ptr .align 1 PBD_2_param_0,
	.param .u64 .ptr .align 1 PBD_2_param_1,
	.param .u64 .ptr .align 1 PBD_2_param_2,
	.param .u64 .ptr .align 1 PBD_2_param_3,
	.param .u32 PBD_2_param_4,
	.param .u32 PBD_2_param_5
)
{
	.reg .pred 	%p<9>;
	.reg .b32 	%r<20>;
	.reg .b32 	%f<67>;
	.reg .b64 	%rd<23>;

	ld.param.u64 	%rd6, [PBD_2_param_0];
	ld.param.u64 	%rd4, [PBD_2_param_1];
	ld.param.u64 	%rd7, [PBD_2_param_2];
	ld.param.u64 	%rd5, [PBD_2_param_3];
	ld.param.u32 	%r11, [PBD_2_param_4];
	ld.param.u32 	%r10, [PBD_2_param_5];
	cvta.to.global.u64 	%rd1, %rd7;
	cvta.to.global.u64 	%rd2, %rd6;
	mov.u32 	%r12, %ntid.x;
	mov.u32 	%r13, %ctaid.x;
	mov.u32 	%r14, %tid.x;
	mad.lo.s32 	%r1, %r12, %r13, %r14;
	setp.gt.s32 	%p1, %r1, %r11;
	@%p1 bra 	$L__BB0_10;
	mul.wide.s32 	%rd8, %r1, 12;
	add.s64 	%rd9, %rd2, %rd8;
	ld.global.f32 	%f1, [%rd9];
	ld.global.f32 	%f2, [%rd9+4];
	ld.global.f32 	%f3, [%rd9+8];
	mul.lo.s32 	%r2, %r10, %r1;
	setp.lt.s32 	%p2, %r10, 1;
	mov.f32 	%f60, 0f00000000;
	@%p2 bra 	$L__BB0_5;
	mov.f32 	%f60, 0f00000000;
	mov.b32 	%r18, 0;
$L__BB0_3:
	add.s32 	%r16, %r18, %r2;
	mul.wide.s32 	%rd10, %r16, 4;
	add.s64 	%rd11, %rd1, %rd10;
	ld.global.u32 	%r4, [%rd11];
	setp.eq.s32 	%p3, %r4, 0;
	@%p3 bra 	$L__BB0_5;
	mul.wide.s32 	%rd12, %r4, 12;
	add.s64 	%rd13, %rd2, %rd12;
	ld.global.f32 	%f18, [%rd13];
	ld.global.f32 	%f19, [%rd13+4];
	ld.global.f32 	%f20, [%rd13+8];
	sub.f32 	%f21, %f1, %f18;
	sub.f32 	%f22, %f2, %f19;
	sub.f32 	%f23, %f3, %f20;
	mul.f32 	%f24, %f22, %f22;
	fma.rn.f32 	%f25, %f21, %f21, %f24;
	fma.rn.f32 	%f26, %f23, %f23, %f25;
	sqrt.rn.f32 	%f27, %f26;
	rcp.rn.f32 	%f28, %f27;
	mul.f32 	%f29, %f21, %f28;
	mul.f32 	%f30, %f22, %f28;
	mul.f32 	%f31, %f23, %f28;
	mul.f32 	%f32, %f30, %f30;
	fma.rn.f32 	%f33, %f29, %f29, %f32;
	fma.rn.f32 	%f34, %f31, %f31, %f33;
	add.f32 	%f60, %f60, %f34;
	add.s32 	%r18, %r18, 1;
	setp.ne.s32 	%p4, %r18, %r10;
	@%p4 bra 	$L__BB0_3;
$L__BB0_5:
	setp.lt.s32 	%p5, %r10, 1;
	mov.f32 	%f64, 0f00000000;
	mov.f32 	%f65, %f64;
	mov.f32 	%f66, %f64;
	@%p5 bra 	$L__BB0_9;
	cvta.to.global.u64 	%rd3, %rd5;
	mov.b32 	%r19, 0;
	mov.f32 	%f66, 0f00000000;
	mov.f32 	%f65, %f66;
	mov.f32 	%f64, %f66;
$L__BB0_7:
	add.s32 	%r7, %r19, %r2;
	mul.wide.s32 	%rd14, %r7, 4;
	add.s64 	%rd15, %rd1, %rd14;
	ld.global.u32 	%r8, [%rd15];
	setp.eq.s32 	%p6, %r8, 0;
	@%p6 bra 	$L__BB0_9;
	mul.wide.s32 	%rd16, %r8, 12;
	add.s64 	%rd17, %rd2, %rd16;
	ld.global.f32 	%f37, [%rd17];
	ld.global.f32 	%f38, [%rd17+4];
	ld.global.f32 	%f39, [%rd17+8];
	sub.f32 	%f40, %f1, %f37;
	sub.f32 	%f41, %f2, %f38;
	sub.f32 	%f42, %f3, %f39;
	add.s64 	%rd19, %rd3, %rd14;
	ld.global.f32 	%f43, [%rd19];
	mul.f32 	%f44, %f41, %f41;
	fma.rn.f32 	%f45, %f40, %f40, %f44;
	fma.rn.f32 	%f46, %f42, %f42, %f45;
	sqrt.rn.f32 	%f47, %f46;
	sub.f32 	%f48, %f47, %f43;
	neg.f32 	%f49, %f48;
	div.rn.f32 	%f50, %f49, %f60;
	div.rn.f32 	%f51, %f50, %f47;
	fma.rn.f32 	%f66, %f40, %f51, %f66;
	fma.rn.f32 	%f65, %f41, %f51, %f65;
	fma.rn.f32 	%f64, %f42, %f51, %f64;
	add.s32 	%r19, %r19, 1;
	setp.ne.s32 	%p7, %r19, %r10;
	@%p7 bra 	$L__BB0_7;
$L__BB0_9:
	mul.f32 	%f52, %f65, %f65;
	fma.rn.f32 	%f53, %f66, %f66, %f52;
	fma.rn.f32 	%f54, %f64, %f64, %f53;
	abs.f32 	%f55, %f54;
	setp.num.f32 	%p8, %f55, %f55;
	selp.f32 	%f56, %f66, 0f00000000, %p8;
	selp.f32 	%f57, %f65, 0f00000000, %p8;
	selp.f32 	%f58, %f64, 0f00000000, %p8;
	cvta.to.global.u64 	%rd20, %rd4;
	add.s64 	%rd22, %rd20, %rd8;
	st.global.f32 	[%rd22], %f56;
	st.global.f32 	[%rd22+4], %f57;
	st.global.f32 	[%rd22+8], %f58;
$L__BB0_10:
	ret;

}


// ===== COMPILED SASS (sm_100) =====

	.target	sm_100

	.elftype	@"ET_EXEC"


//--------------------- .note.nv.tkinfo           --------------------------
	.section	.note.nv.tkinfo,"",@"SHT_NOTE"
	.sectionflags	@"SHF_NOTE_NV_TKINFO"
	.tkinfo
        /*0018*/ 	.word	0x00000002
        /*0030*/ 	.string	""
        /*0030*/ 	.string	"ptxas"
        /*0030*/ 	.string	"Cuda compilation tools, release 13.0, V13.0.88"
        /*0030*/ 	.string	"Build cuda_13.0.r13.0/compiler.36424714_0"
        /*0030*/ 	.string	"-arch sm_100 -m 64 "



//--------------------- .note.nv.cuinfo           --------------------------
	.section	.note.nv.cuinfo,"",@"SHT_NOTE"
	.sectionflags	@"SHF_NOTE_NV_CUINFO"
        /*0018*/ 	.short	0x0002
        /*001a*/ 	.short	0x0064
        /*001c*/ 	.short	0x0082
	.zero		2


//--------------------- .nv.info                  --------------------------
	.section	.nv.info,"",@"SHT_CUDA_INFO"
	.align	4


	//----- nvinfo : EIATTR_REGCOUNT
	.align		4
        /*0000*/ 	.byte	0x04, 0x2f
        /*0002*/ 	.short	(.L_1 - .L_0)
	.align		4
.L_0:
        /*0004*/ 	.word	index@(PBD_2)
        /*0008*/ 	.word	0x0000001f


	//----- nvinfo : EIATTR_FRAME_SIZE
	.align		4
.L_1:
        /*000c*/ 	.byte	0x04, 0x11
        /*000e*/ 	.short	(.L_3 - .L_2)
	.align		4
.L_2:
        /*0010*/ 	.word	index@($__internal_2_$__cuda_sm3x_div_rn_noftz_f32_slowpath)
        /*0014*/ 	.word	0x00000000


	//----- nvinfo : EIATTR_FRAME_SIZE
	.align		4
.L_3:
        /*0018*/ 	.byte	0x04, 0x11
        /*001a*/ 	.short	(.L_5 - .L_4)
	.align		4
.L_4:
        /*001c*/ 	.word	index@($__internal_1_$__cuda_sm20_sqrt_rn_f32_slowpath)
        /*0020*/ 	.word	0x00000000


	//----- nvinfo : EIATTR_FRAME_SIZE
	.align		4
.L_5:
        /*0024*/ 	.byte	0x04, 0x11
        /*0026*/ 	.short	(.L_7 - .L_6)
	.align		4
.L_6:
        /*0028*/ 	.word	index@($__internal_0_$__cuda_sm20_rcp_rn_f32_slowpath)
        /*002c*/ 	.word	0x00000000


	//----- nvinfo : EIATTR_FRAME_SIZE
	.align		4
.L_7:
        /*0030*/ 	.byte	0x04, 0x11
        /*0032*/ 	.short	(.L_9 - .L_8)
	.align		4
.L_8:
        /*0034*/ 	.word	index@(PBD_2)
        /*0038*/ 	.word	0x00000000


	//----- nvinfo : EIATTR_MIN_STACK_SIZE
	.align		4
.L_9:
        /*003c*/ 	.byte	0x04, 0x12
        /*003e*/ 	.short	(.L_11 - .L_10)
	.align		4
.L_10:
        /*0040*/ 	.word	index@(PBD_2)
        /*0044*/ 	.word	0x00000000
.L_11:


//--------------------- .nv.compat                --------------------------
	.section	.nv.compat,"",@"SHT_CUDA_COMPAT_INFO"
	.align	4
        /*0000*/ 	.byte	0x02, 0x09, 0x00, 0x00, 0x02, 0x02, 0x01, 0x00, 0x02, 0x05, 0x05, 0x00, 0x03, 0x07, 0x01, 0x01
        /*0010*/ 	.byte	0x02, 0x03, 0x00, 0x00, 0x02, 0x06, 0x01, 0x00, 0x04, 0x0b, 0x08, 0x00, 0x01, 0x00, 0x00, 0x00
        /*0020*/ 	.byte	0x00, 0x00, 0x00, 0x00


//--------------------- .nv.info.PBD_2            --------------------------
	.section	.nv.info.PBD_2,"",@"SHT_CUDA_INFO"
	.sectionflags	@""
	.align	4


	//----- nvinfo : EIATTR_CUDA_API_VERSION
	.align		4
        /*0000*/ 	.byte	0x04, 0x37
        /*0002*/ 	.short	(.L_13 - .L_12)
.L_12:
        /*0004*/ 	.word	0x00000082


	//----- nvinfo : EIATTR_KPARAM_INFO
	.align		4
.L_13:
        /*0008*/ 	.byte	0x04, 0x17
        /*000a*/ 	.short	(.L_15 - .L_14)
.L_14:
        /*000c*/ 	.word	0x00000000
        /*0010*/ 	.short	0x0005
        /*0012*/ 	.short	0x0024
        /*0014*/ 	.byte	0x00, 0xf0, 0x11, 0x00


	//----- nvinfo : EIATTR_KPARAM_INFO
	.align		4
.L_15:
        /*0018*/ 	.byte	0x04, 0x17
        /*001a*/ 	.short	(.L_17 - .L_16)
.L_16:
        /*001c*/ 	.word	0x00000000
        /*0020*/ 	.short	0x0004
        /*0022*/ 	.short	0x0020
        /*0024*/ 	.byte	0x00, 0xf0, 0x11, 0x00


	//----- nvinfo : EIATTR_KPARAM_INFO
	.align		4
.L_17:
        /*0028*/ 	.byte	0x04, 0x17
        /*002a*/ 	.short	(.L_19 - .L_18)
.L_18:
        /*002c*/ 	.word	0x00000000
        /*0030*/ 	.short	0x0003
        /*0032*/ 	.short	0x0018
        /*0034*/ 	.byte	0x00, 0xf5, 0x21, 0x00


	//----- nvinfo : EIATTR_KPARAM_INFO
	.align		4
.L_19:
        /*0038*/ 	.byte	0x04, 0x17
        /*003a*/ 	.short	(.L_21 - .L_20)
.L_20:
        /*003c*/ 	.word	0x00000000
        /*0040*/ 	.short	0x0002
        /*0042*/ 	.short	0x0010
        /*0044*/ 	.byte	0x00, 0xf5, 0x21, 0x00


	//----- nvinfo : EIATTR_KPARAM_INFO
	.align		4
.L_21:
        /*0048*/ 	.byte	0x04, 0x17
        /*004a*/ 	.short	(.L_23 - .L_22)
.L_22:
        /*004c*/ 	.word	0x00000000
        /*0050*/ 	.short	0x0001
        /*0052*/ 	.short	0x0008
        /*0054*/ 	.byte	0x00, 0xf5, 0x21, 0x00


	//----- nvinfo : EIATTR_KPARAM_INFO
	.align		4
.L_23:
        /*0058*/ 	.byte	0x04, 0x17
        /*005a*/ 	.short	(.L_25 - .L_24)
.L_24:
        /*005c*/ 	.word	0x00000000
        /*0060*/ 	.short	0x0000
        /*0062*/ 	.short	0x0000
        /*0064*/ 	.byte	0x00, 0xf5, 0x21, 0x00


	//----- nvinfo : EIATTR_SPARSE_MMA_MASK
	.align		4
.L_25:
        /*0068*/ 	.byte	0x03, 0x50
        /*006a*/ 	.short	0x0000


	//----- nvinfo : EIATTR_MAXREG_COUNT
	.align		4
        /*006c*/ 	.byte	0x03, 0x1b
        /*006e*/ 	.short	0x00ff


	//----- nvinfo : EIATTR_MERCURY_ISA_VERSION
	.align		4
        /*0070*/ 	.byte	0x03, 0x5f
        /*0072*/ 	.short	0x0101


	//----- nvinfo : EIATTR_VRC_CTA_INIT_COUNT
	.align		4
        /*0074*/ 	.byte	0x02, 0x4a
	.zero		1
	.zero		1


	//----- nvinfo : EIATTR_EXIT_INSTR_OFFSETS
	.align		4
        /*0078*/ 	.byte	0x04, 0x1c
        /*007a*/ 	.short	(.L_27 - .L_26)


	//   ....[0]....
.L_26:
        /*007c*/ 	.word	0x00000070


	//   ....[1]....
        /*0080*/ 	.word	0x00000ae0


	//----- nvinfo : EIATTR_CRS_STACK_SIZE
	.align		4
.L_27:
        /*0084*/ 	.byte	0x04, 0x1e
        /*0086*/ 	.short	(.L_29 - .L_28)
.L_28:
        /*0088*/ 	.word	0x00000000


	//----- nvinfo : EIATTR_CBANK_PARAM_SIZE
	.align		4
.L_29:
        /*008c*/ 	.byte	0x03, 0x19
        /*008e*/ 	.short	0x0028


	//----- nvinfo : EIATTR_PARAM_CBANK
	.align		4
        /*0090*/ 	.byte	0x04, 0x0a
        /*0092*/ 	.short	(.L_31 - .L_30)
	.align		4
.L_30:
        /*0094*/ 	.word	index@(.nv.constant0.PBD_2)
        /*0098*/ 	.short	0x0380
        /*009a*/ 	.short	0x0028


	//----- nvinfo : EIATTR_SW_WAR
	.align		4
.L_31:
        /*009c*/ 	.byte	0x04, 0x36
        /*009e*/ 	.short	(.L_33 - .L_32)
.L_32:
        /*00a0*/ 	.word	0x00000008
.L_33:


//--------------------- .nv.callgraph             --------------------------
	.section	.nv.callgraph,"",@"SHT_CUDA_CALLGRAPH"
	.align	4
	.sectionentsize	8
	.align		4
        /*0000*/ 	.word	0x00000000
	.align		4
        /*0004*/ 	.word	0xffffffff
	.align		4
        /*0008*/ 	.word	0x00000000
	.align		4
        /*000c*/ 	.word	0xfffffffe
	.align		4
        /*0010*/ 	.word	0x00000000
	.align		4
        /*0014*/ 	.word	0xfffffffd
	.align		4
        /*0018*/ 	.word	0x00000000
	.align		4
        /*001c*/ 	.word	0xfffffffc


//--------------------- .text.PBD_2               --------------------------
	.section	.text.PBD_2,"ax",@progbits
	.align	128
        .global         PBD_2
        .type           PBD_2,@function
        .size           PBD_2,(.L_x_38 - PBD_2)
        .other          PBD_2,@"STO_CUDA_ENTRY STV_DEFAULT"
PBD_2:
.text.PBD_2:
[----:B------:R-:W-:Y:S01]  /*0000*/  LDC R1, c[0x0][0x37c] ;  /* 0x0000df00ff017b82 */ /* 0x000fe20000000800 */
[----:B------:R-:W0:Y:S01]  /*0010*/  S2R R14, SR_CTAID.X ;  /* 0x00000000000e7919 */ /* 0x000e220000002500 */
[----:B------:R-:W0:Y:S01]  /*0020*/  LDCU UR4, c[0x0][0x360] ;  /* 0x00006c00ff0477ac */ /* 0x000e220008000800 */
[----:B------:R-:W0:Y:S01]  /*0030*/  S2R R3, SR_TID.X ;  /* 0x0000000000037919 */ /* 0x000e220000002100 */
[----:B------:R-:W1:Y:S01]  /*0040*/  LDCU UR5, c[0x0][0x3a0] ;  /* 0x00007400ff0577ac */ /* 0x000e620008000800 */
[----:B0-----:R-:W-:-:S05]  /*0050*/  IMAD R14, R14, UR4, R3 ;  /* 0x000000040e0e7c24 */ /* 0x001fca000f8e0203 */
[----:B-1----:R-:W-:-:S13]  /*0060*/  ISETP.GT.AND P0, PT, R14, UR5, PT ;  /* 0x000000050e007c0c */ /* 0x002fda000bf04270 */
[----:B------:R-:W-:Y:S05]  /*0070*/  @P0 EXIT ;  /* 0x000000000000094d */ /* 0x000fea0003800000 */
[----:B------:R-:W0:Y:S01]  /*0080*/  LDC.64 R2, c[0x0][0x380] ;  /* 0x0000e000ff027b82 */ /* 0x000e220000000a00 */
[----:B------:R-:W1:Y:S01]  /*0090*/  LDCU.64 UR4, c[0x0][0x358] ;  /* 0x00006b00ff0477ac */ /* 0x000e620008000a00 */
[----:B------:R-:W2:Y:S01]  /*00a0*/  LDCU UR6, c[0x0][0x3a4] ;  /* 0x00007480ff0677ac */ /* 0x000ea20008000800 */
[----:B0-----:R-:W-:-:S05]  /*00b0*/  IMAD.WIDE R2, R14, 0xc, R2 ;  /* 0x0000000c0e027825 */ /* 0x001fca00078e0202 */
[----:B-1----:R0:W5:Y:S04]  /*00c0*/  LDG.E R13, desc[UR4][R2.64] ;  /* 0x00000004020d7981 */ /* 0x002168000c1e1900 */
[----:B------:R0:W5:Y:S04]  /*00d0*/  LDG.E R12, desc[UR4][R2.64+0x4] ;  /* 0x00000404020c7981 */ /* 0x000168000c1e1900 */
[----:B------:R0:W5:Y:S01]  /*00e0*/  LDG.E R11, desc[UR4][R2.64+0x8] ;  /* 0x00000804020b7981 */ /* 0x000162000c1e1900 */
[----:B--2---:R-:W-:Y:S02]  /*00f0*/  IMAD.U32 R16, RZ, RZ, UR6 ;  /* 0x00000006ff107e24 */ /* 0x004fe4000f8e00ff */
[----:B------:R-:W-:-:S03]  /*0100*/  IMAD.MOV.U32 R10, RZ, RZ, RZ ;  /* 0x000000ffff0a7224 */ /* 0x000fc600078e00ff */
[----:B------:R-:W-:-:S13]  /*0110*/  ISETP.GE.AND P0, PT, R16, 0x1, PT ;  /* 0x000000011000780c */ /* 0x000fda0003f06270 */
[----:B0-----:R-:W-:Y:S05]  /*0120*/  @!P0 BRA `(.L_x_0) ;  /* 0x0000000000fc8947 */ /* 0x001fea0003800000 */
[----:B------:R-:W0:Y:S01]  /*0130*/  LDC.64 R4, c[0x0][0x380] ;  /* 0x0000e000ff047b82 */ /* 0x000e220000000a00 */
[----:B------:R-:W-:Y:S01]  /*0140*/  HFMA2 R10, -RZ, RZ, 0, 0 ;  /* 0x00000000ff0a7431 */ /* 0x000fe200000001ff */
[----:B------:R-:W-:Y:S01]  /*0150*/  BSSY.RECONVERGENT B0, `(.L_x_0) ;  /* 0x000003c000007945 */ /* 0x000fe20003800200 */
[----:B------:R-:W-:Y:S01]  /*0160*/  IMAD.MOV.U32 R17, RZ, RZ, RZ ;  /* 0x000000ffff117224 */ /* 0x000fe200078e00ff */
[----:B------:R-:W1:Y:S04]  /*0170*/  LDCU UR6, c[0x0][0x3a4] ;  /* 0x00007480ff0677ac */ /* 0x000e680008000800 */
[----:B------:R-:W2:Y:S02]  /*0180*/  LDC.64 R6, c[0x0][0x390] ;  /* 0x0000e400ff067b82 */ /* 0x000ea40000000a00 */
.L_x_8:
[----:B-1----:R-:W-:-:S04]  /*0190*/  IMAD.U32 R16, RZ, RZ, UR6 ;  /* 0x00000006ff107e24 */ /* 0x002fc8000f8e00ff */
[----:B------:R-:W-:-:S04]  /*01a0*/  IMAD R3, R14, R16, R17 ;  /* 0x000000100e037224 */ /* 0x000fc800078e0211 */
[----:B--2---:R-:W-:-:S06]  /*01b0*/  IMAD.WIDE R2, R3, 0x4, R6 ;  /* 0x0000000403027825 */ /* 0x004fcc00078e0206 */
[----:B------:R-:W2:Y:S02]  /*01c0*/  LDG.E R3, desc[UR4][R2.64] ;  /* 0x0000000402037981 */ /* 0x000ea4000c1e1900 */
[----:B--2---:R-:W-:-:S13]  /*01d0*/  ISETP.NE.AND P0, PT, R3, RZ, PT ;  /* 0x000000ff0300720c */ /* 0x004fda0003f05270 */
[----:B------:R-:W-:Y:S05]  /*01e0*/  @!P0 BRA `(.L_x_1) ;  /* 0x0000000000c88947 */ /* 0x000fea0003800000 */
[----:B0-----:R-:W-:-:S05]  /*01f0*/  IMAD.WIDE R2, R3, 0xc, R4 ;  /* 0x0000000c03027825 */ /* 0x001fca00078e0204 */
[----:B------:R-:W2:Y:S04]  /*0200*/  LDG.E R15, desc[UR4][R2.64+0x4] ;  /* 0x00000404020f7981 */ /* 0x000ea8000c1e1900 */
[----:B------:R-:W3:Y:S04]  /*0210*/  LDG.E R0, desc[UR4][R2.64] ;  /* 0x0000000402007981 */ /* 0x000ee8000c1e1900 */
[----:B------:R-:W4:Y:S01]  /*0220*/  LDG.E R8, desc[UR4][R2.64+0x8] ;  /* 0x0000080402087981 */ /* 0x000f22000c1e1900 */
[----:B------:R-:W-:Y:S01]  /*0230*/  BSSY.RECONVERGENT B1, `(.L_x_2) ;  /* 0x0000014000017945 */ /* 0x000fe20003800200 */
[----:B--2--5:R-:W-:Y:S01]  /*0240*/  FADD R15, R12, -R15 ;  /* 0x8000000f0c0f7221 */ /* 0x024fe20000000000 */
[----:B---3--:R-:W-:-:S03]  /*0250*/  FADD R9, R13, -R0 ;  /* 0x800000000d097221 */ /* 0x008fc60000000000 */
[----:B------:R-:W-:Y:S01]  /*0260*/  FMUL R0, R15, R15 ;  /* 0x0000000f0f007220 */ /* 0x000fe20000400000 */
[----:B----4-:R-:W-:-:S03]  /*0270*/  FADD R8, R11, -R8 ;  /* 0x800000080b087221 */ /* 0x010fc60000000000 */
[----:B------:R-:W-:-:S04]  /*0280*/  FFMA R19, R9, R9, R0 ;  /* 0x0000000909137223 */ /* 0x000fc80000000000 */
[----:B------:R-:W-:-:S04]  /*0290*/  FFMA R19, R8, R8, R19 ;  /* 0x0000000808137223 */ /* 0x000fc80000000013 */
[----:B------:R0:W1:Y:S01]  /*02a0*/  MUFU.RSQ R16, R19 ;  /* 0x0000001300107308 */ /* 0x0000620000001400 */
[----:B------:R-:W-:-:S04]  /*02b0*/  IADD3 R0, PT, PT, R19, -0xd000000, RZ ;  /* 0xf300000013007810 */ /* 0x000fc80007ffe0ff */
[----:B------:R-:W-:-:S13]  /*02c0*/  ISETP.GT.U32.AND P0, PT, R0, 0x727fffff, PT ;  /* 0x727fffff0000780c */ /* 0x000fda0003f04070 */
[----:B01----:R-:W-:Y:S05]  /*02d0*/  @!P0 BRA `(.L_x_3) ;  /* 0x0000000000148947 */ /* 0x003fea0003800000 */
[----:B------:R-:W-:Y:S01]  /*02e0*/  IMAD.MOV.U32 R0, RZ, RZ, R19 ;  /* 0x000000ffff007224 */ /* 0x000fe200078e0013 */
[----:B------:R-:W-:-:S07]  /*02f0*/  MOV R2, 0x310 ;  /* 0x0000031000027802 */ /* 0x000fce0000000f00 */
[----:B------:R-:W-:Y:S05]  /*0300*/  CALL.REL.NOINC `($__internal_1_$__cuda_sm20_sqrt_rn_f32_slowpath) ;  /* 0x0000000800d07944 */ /* 0x000fea0003c00000 */
[----:B------:R-:W-:Y:S01]  /*0310*/  IMAD.MOV.U32 R0, RZ, RZ, R23 ;  /* 0x000000ffff007224 */ /* 0x000fe200078e0017 */
[----:B------:R-:W-:Y:S06]  /*0320*/  BRA `(.L_x_4) ;  /* 0x0000000000107947 */ /* 0x000fec0003800000 */
.L_x_3:
[----:B------:R-:W-:Y:S01]  /*0330*/  FMUL.FTZ R0, R19, R16 ;  /* 0x0000001013007220 */ /* 0x000fe20000410000 */
[----:B------:R-:W-:-:S03]  /*0340*/  FMUL.FTZ R2, R16, 0.5 ;  /* 0x3f00000010027820 */ /* 0x000fc60000410000 */
[----:B------:R-:W-:-:S04]  /*0350*/  FFMA R3, -R0, R0, R19 ;  /* 0x0000000000037223 */ /* 0x000fc80000000113 */
[----:B------:R-:W-:-:S07]  /*0360*/  FFMA R0, R3, R2, R0 ;  /* 0x0000000203007223 */ /* 0x000fce0000000000 */
.L_x_4:
[----:B------:R-:W-:Y:S05]  /*0370*/  BSYNC.RECONVERGENT B1 ;  /* 0x0000000000017941 */ /* 0x000fea0003800200 */
.L_x_2:
[----:B------:R-:W-:Y:S01]  /*0380*/  IADD3 R2, PT, PT, R0, 0x1800000, RZ ;  /* 0x0180000000027810 */ /* 0x000fe20007ffe0ff */
[----:B------:R-:W-:Y:S03]  /*0390*/  BSSY.RECONVERGENT B1, `(.L_x_5) ;  /* 0x000000c000017945 */ /* 0x000fe60003800200 */
[----:B------:R-:W-:-:S04]  /*03a0*/  LOP3.LUT R2, R2, 0x7f800000, RZ, 0xc0, !PT ;  /* 0x7f80000002027812 */ /* 0x000fc800078ec0ff */
[----:B------:R-:W-:-:S13]  /*03b0*/  ISETP.GT.U32.AND P0, PT, R2, 0x1ffffff, PT ;  /* 0x01ffffff0200780c */ /* 0x000fda0003f04070 */
[----:B------:R-:W-:Y:S05]  /*03c0*/  @P0 BRA `(.L_x_6) ;  /* 0x0000000000100947 */ /* 0x000fea0003800000 */
[----:B------:R-:W-:-:S07]  /*03d0*/  MOV R16, 0x3f0 ;  /* 0x000003f000107802 */ /* 0x000fce0000000f00 */
[----:B------:R-:W-:Y:S05]  /*03e0*/  CALL.REL.NOINC `($__internal_0_$__cuda_sm20_rcp_rn_f32_slowpath) ;  /* 0x0000000400c07944 */ /* 0x000fea0003c00000 */
[----:B------:R-:W-:Y:S01]  /*03f0*/  IMAD.MOV.U32 R2, RZ, RZ, R0 ;  /* 0x000000ffff027224 */ /* 0x000fe200078e0000 */
[----:B------:R-:W-:Y:S06]  /*0400*/  BRA `(.L_x_7) ;  /* 0x0000000000107947 */ /* 0x000fec0003800000 */
.L_x_6:
[----:B------:R-:W0:Y:S02]  /*0410*/  MUFU.RCP R3, R0 ;  /* 0x0000000000037308 */ /* 0x000e240000001000 */
[----:B0-----:R-:W-:-:S04]  /*0420*/  FFMA R2, R3, R0, -1 ;  /* 0xbf80000003027423 */ /* 0x001fc80000000000 */
[----:B------:R-:W-:-:S04]  /*0430*/  FADD.FTZ R2, -R2, -RZ ;  /* 0x800000ff02027221 */ /* 0x000fc80000010100 */
[----:B------:R-:W-:-:S07]  /*0440*/  FFMA R2, R3, R2, R3 ;  /* 0x0000000203027223 */ /* 0x000fce0000000003 */
.L_x_7:
[----:B------:R-:W-:Y:S05]  /*0450*/  BSYNC.RECONVERGENT B1 ;  /* 0x0000000000017941 */ /* 0x000fea0003800200 */
.L_x_5:
[----:B------:R-:W-:Y:S01]  /*0460*/  IMAD.U32 R16, RZ, RZ, UR6 ;  /* 0x00000006ff107e24 */ /* 0x000fe2000f8e00ff */
[----:B------:R-:W-:Y:S01]  /*0470*/  IADD3 R17, PT, PT, R17, 0x1, RZ ;  /* 0x0000000111117810 */ /* 0x000fe20007ffe0ff */
[-C--:B------:R-:W-:Y:S01]  /*0480*/  FMUL R15, R15, R2.reuse ;  /* 0x000000020f0f7220 */ /* 0x080fe20000400000 */
[-C--:B------:R-:W-:Y:S01]  /*0490*/  FMUL R9, R9, R2.reuse ;  /* 0x0000000209097220 */ /* 0x080fe20000400000 */
[----:B------:R-:W-:Y:S01]  /*04a0*/  FMUL R2, R8, R2 ;  /* 0x0000000208027220 */ /* 0x000fe20000400000 */
[----:B------:R-:W-:Y:S01]  /*04b0*/  ISETP.NE.AND P0, PT, R17, R16, PT ;  /* 0x000000101100720c */ /* 0x000fe20003f05270 */
[----:B------:R-:W-:-:S04]  /*04c0*/  FMUL R0, R15, R15 ;  /* 0x0000000f0f007220 */ /* 0x000fc80000400000 */
[----:B------:R-:W-:-:S04]  /*04d0*/  FFMA R9, R9, R9, R0 ;  /* 0x0000000909097223 */ /* 0x000fc80000000000 */
[----:B------:R-:W-:-:S04]  /*04e0*/  FFMA R9, R2, R2, R9 ;  /* 0x0000000202097223 */ /* 0x000fc80000000009 */
[----:B------:R-:W-:Y:S01]  /*04f0*/  FADD R10, R10, R9 ;  /* 0x000000090a0a7221 */ /* 0x000fe20000000000 */
[----:B------:R-:W-:Y:S06]  /*0500*/  @P0 BRA `(.L_x_8) ;  /* 0xfffffffc00200947 */ /* 0x000fec000383ffff */
.L_x_1:
[----:B------:R-:W-:Y:S05]  /*0510*/  BSYNC.RECONVERGENT B0 ;  /* 0x0000000000007941 */ /* 0x000fea0003800200 */
.L_x_0:
[----:B------:R-:W-:Y:S01]  /*0520*/  ISETP.GE.AND P0, PT, R16, 0x1, PT ;  /* 0x000000011000780c */ /* 0x000fe20003f06270 */
[----:B------:R-:W1:Y:S01]  /*0530*/  LDCU UR6, c[0x0][0x3a4] ;  /* 0x00007480ff0677ac */ /* 0x000e620008000800 */
[----:B------:R-:W-:Y:S01]  /*0540*/  BSSY.RECONVERGENT B0, `(.L_x_9) ;  /* 0x000004d000007945 */ /* 0x000fe20003800200 */
[----:B------:R-:W-:Y:S02]  /*0550*/  MOV R15, RZ ;  /* 0x000000ff000f7202 */ /* 0x000fe40000000f00 */
[----:B------:R-:W-:-:S08]  /*0560*/  CS2R R16, SRZ ;  /* 0x0000000000107805 */ /* 0x000fd0000001ff00 */
[----:B------:R-:W-:Y:S05]  /*0570*/  @!P0 BRA `(.L_x_10) ;  /* 0x0000000400248947 */ /* 0x000fea0003800000 */
[----:B0-----:R-:W0:Y:S01]  /*0580*/  LDC.64 R4, c[0x0][0x380] ;  /* 0x0000e000ff047b82 */ /* 0x001e220000000a00 */
[----:B------:R-:W-:Y:S02]  /*0590*/  HFMA2 R15, -RZ, RZ, 0, 0 ;  /* 0x00000000ff0f7431 */ /* 0x000fe400000001ff */
[----:B------:R-:W-:Y:S01]  /*05a0*/  IMAD.MOV.U32 R19, RZ, RZ, RZ ;  /* 0x000000ffff137224 */ /* 0x000fe200078e00ff */
[----:B------:R-:W-:-:S04]  /*05b0*/  CS2R R16, SRZ ;  /* 0x0000000000107805 */ /* 0x000fc8000001ff00 */
[----:B------:R-:W2:Y:S08]  /*05c0*/  LDC.64 R6, c[0x0][0x390] ;  /* 0x0000e400ff067b82 */ /* 0x000eb00000000a00 */
[----:B------:R-:W3:Y:S02]  /*05d0*/  LDC.64 R8, c[0x0][0x398] ;  /* 0x0000e600ff087b82 */ /* 0x000ee40000000a00 */
.L_x_18:
[----:B-1----:R-:W-:-:S04]  /*05e0*/  IMAD R23, R14, UR6, R19 ;  /* 0x000000060e177c24 */ /* 0x002fc8000f8e0213 */
[----:B--2---:R-:W-:-:S06]  /*05f0*/  IMAD.WIDE R2, R23, 0x4, R6 ;  /* 0x0000000417027825 */ /* 0x004fcc00078e0206 */
[----:B------:R-:W2:Y:S02]  /*0600*/  LDG.E R3, desc[UR4][R2.64] ;  /* 0x0000000402037981 */ /* 0x000ea4000c1e1900 */
[----:B--2---:R-:W-:-:S13]  /*0610*/  ISETP.NE.AND P0, PT, R3, RZ, PT ;  /* 0x000000ff0300720c */ /* 0x004fda0003f05270 */
[----:B------:R-:W-:Y:S05]  /*0620*/  @!P0 BRA `(.L_x_10) ;  /* 0x0000000000f88947 */ /* 0x000fea0003800000 */
[----:B0-----:R-:W-:-:S05]  /*0630*/  IMAD.WIDE R2, R3, 0xc, R4 ;  /* 0x0000000c03027825 */ /* 0x001fca00078e0204 */
[----:B------:R-:W2:Y:S04]  /*0640*/  LDG.E R21, desc[UR4][R2.64+0x4] ;  /* 0x0000040402157981 */ /* 0x000ea8000c1e1900 */
[----:B------:R-:W4:Y:S04]  /*0650*/  LDG.E R18, desc[UR4][R2.64] ;  /* 0x0000000402127981 */ /* 0x000f28000c1e1900 */
[----:B------:R-:W4:Y:S01]  /*0660*/  LDG.E R20, desc[UR4][R2.64+0x8] ;  /* 0x0000080402147981 */ /* 0x000f22000c1e1900 */
[----:B---3--:R-:W-:-:S05]  /*0670*/  IMAD.WIDE R22, R23, 0x4, R8 ;  /* 0x0000000417167825 */ /* 0x008fca00078e0208 */
[----:B------:R0:W5:Y:S01]  /*0680*/  LDG.E R25, desc[UR4][R22.64] ;  /* 0x0000000416197981 */ /* 0x000162000c1e1900 */
[----:B------:R-:W-:Y:S01]  /*0690*/  BSSY.RECONVERGENT B1, `(.L_x_11) ;  /* 0x0000013000017945 */ /* 0x000fe20003800200 */
[----:B--2--5:R-:W-:Y:S01]  /*06a0*/  FADD R21, R12, -R21 ;  /* 0x800000150c157221 */ /* 0x024fe20000000000 */
[----:B----4-:R-:W-:-:S03]  /*06b0*/  FADD R18, R13, -R18 ;  /* 0x800000120d127221 */ /* 0x010fc60000000000 */
[----:B------:R-:W-:Y:S01]  /*06c0*/  FMUL R27, R21, R21 ;  /* 0x00000015151b7220 */ /* 0x000fe20000400000 */
[----:B------:R-:W-:-:S03]  /*06d0*/  FADD R20, R11, -R20 ;  /* 0x800000140b147221 */ /* 0x000fc60000000000 */
[----:B------:R-:W-:-:S04]  /*06e0*/  FFMA R27, R18, R18, R27 ;  /* 0x00000012121b7223 */ /* 0x000fc8000000001b */
[----:B------:R-:W-:-:S04]  /*06f0*/  FFMA R24, R20, R20, R27 ;  /* 0x0000001414187223 */ /* 0x000fc8000000001b */
[----:B------:R-:W-:Y:S01]  /*0700*/  VIADD R0, R24, 0xf3000000 ;  /* 0xf300000018007836 */ /* 0x000fe20000000000 */
[----:B------:R0:W1:Y:S04]  /*0710*/  MUFU.RSQ R27, R24 ;  /* 0x00000018001b7308 */ /* 0x0000680000001400 */
[----:B------:R-:W-:-:S13]  /*0720*/  ISETP.GT.U32.AND P0, PT, R0, 0x727fffff, PT ;  /* 0x727fffff0000780c */ /* 0x000fda0003f04070 */
[----:B01----:R-:W-:Y:S05]  /*0730*/  @!P0 BRA `(.L_x_12) ;  /* 0x0000000000108947 */ /* 0x003fea0003800000 */
[----:B------:R-:W-:Y:S02]  /*0740*/  MOV R0, R24 ;  /* 0x0000001800007202 */ /* 0x000fe40000000f00 */
[----:B------:R-:W-:-:S07]  /*0750*/  MOV R2, 0x770 ;  /* 0x0000077000027802 */ /* 0x000fce0000000f00 */
[----:B------:R-:W-:Y:S05]  /*0760*/  CALL.REL.NOINC `($__internal_1_$__cuda_sm20_sqrt_rn_f32_slowpath) ;  /* 0x0000000400b87944 */ /* 0x000fea0003c00000 */
[----:B------:R-:W-:Y:S05]  /*0770*/  BRA `(.L_x_13) ;  /* 0x0000000000107947 */ /* 0x000fea0003800000 */
.L_x_12:
[----:B------:R-:W-:Y:S01]  /*0780*/  FMUL.FTZ R23, R24, R27 ;  /* 0x0000001b18177220 */ /* 0x000fe20000410000 */
[----:B------:R-:W-:-:S03]  /*0790*/  FMUL.FTZ R2, R27, 0.5 ;  /* 0x3f0000001b027820 */ /* 0x000fc60000410000 */
[----:B------:R-:W-:-:S04]  /*07a0*/  FFMA R0, -R23, R23, R24 ;  /* 0x0000001717007223 */ /* 0x000fc80000000118 */
[----:B------:R-:W-:-:S07]  /*07b0*/  FFMA R23, R0, R2, R23 ;  /* 0x0000000200177223 */ /* 0x000fce0000000017 */
.L_x_13:
[----:B------:R-:W-:Y:S05]  /*07c0*/  BSYNC.RECONVERGENT B1 ;  /* 0x0000000000017941 */ /* 0x000fea0003800200 */
.L_x_11:
[----:B------:R-:W0:Y:S01]  /*07d0*/  MUFU.RCP R27, R10 ;  /* 0x0000000a001b7308 */ /* 0x000e220000001000 */
[----:B------:R-:W-:Y:S01]  /*07e0*/  FADD R3, -R25, R23 ;  /* 0x0000001719037221 */ /* 0x000fe20000000100 */
[----:B------:R-:W-:Y:S06]  /*07f0*/  BSSY.RECONVERGENT B1, `(.L_x_14) ;  /* 0x000000d000017945 */ /* 0x000fec0003800200 */
[----:B------:R-:W1:Y:S01]  /*0800*/  FCHK P0, -R3, R10 ;  /* 0x0000000a03007302 */ /* 0x000e620000000100 */
[----:B0-----:R-:W-:-:S04]  /*0810*/  FFMA R0, R27, -R10, 1 ;  /* 0x3f8000001b007423 */ /* 0x001fc8000000080a */
[----:B------:R-:W-:-:S04]  /*0820*/  FFMA R0, R27, R0, R27 ;  /* 0x000000001b007223 */ /* 0x000fc8000000001b */
[----:B------:R-:W-:-:S04]  /*0830*/  FFMA R25, -R3, R0, RZ ;  /* 0x0000000003197223 */ /* 0x000fc800000001ff */
[----:B------:R-:W-:-:S04]  /*0840*/  FFMA R2, R25, -R10, -R3 ;  /* 0x8000000a19027223 */ /* 0x000fc80000000803 */
[----:B------:R-:W-:Y:S01]  /*0850*/  FFMA R2, R0, R2, R25 ;  /* 0x0000000200027223 */ /* 0x000fe20000000019 */
[----:B-1----:R-:W-:Y:S06]  /*0860*/  @!P0 BRA `(.L_x_15) ;  /* 0x0000000000148947 */ /* 0x002fec0003800000 */
[----:B------:R-:W-:Y:S01]  /*0870*/  FADD R3, -R3, -RZ ;  /* 0x800000ff03037221 */ /* 0x000fe20000000100 */
[----:B------:R-:W-:Y:S01]  /*0880*/  IMAD.MOV.U32 R0, RZ, RZ, R10 ;  /* 0x000000ffff007224 */ /* 0x000fe200078e000a */
[----:B------:R-:W-:-:S07]  /*0890*/  MOV R2, 0x8b0 ;  /* 0x000008b000027802 */ /* 0x000fce0000000f00 */
[----:B------:R-:W-:Y:S05]  /*08a0*/  CALL.REL.NOINC `($__internal_2_$__cuda_sm3x_div_rn_noftz_f32_slowpath) ;  /* 0x0000000400bc7944 */ /* 0x000fea0003c00000 */
[----:B------:R-:W-:-:S07]  /*08b0*/  MOV R2, R0 ;  /* 0x0000000000027202 */ /* 0x000fce0000000f00 */
.L_x_15:
[----:B------:R-:W-:Y:S05]  /*08c0*/  BSYNC.RECONVERGENT B1 ;  /* 0x0000000000017941 */ /* 0x000fea0003800200 */
.L_x_14:
[----:B------:R-:W0:Y:S01]  /*08d0*/  MUFU.RCP R0, R23 ;  /* 0x0000001700007308 */ /* 0x000e220000001000 */
[----:B------:R-:W-:Y:S07]  /*08e0*/  BSSY.RECONVERGENT B1, `(.L_x_16) ;  /* 0x000000c000017945 */ /* 0x000fee0003800200 */
[----:B------:R-:W1:Y:S01]  /*08f0*/  FCHK P0, R2, R23 ;  /* 0x0000001702007302 */ /* 0x000e620000000000 */
[----:B0-----:R-:W-:-:S04]  /*0900*/  FFMA R3, R0, -R23, 1 ;  /* 0x3f80000000037423 */ /* 0x001fc80000000817 */
[----:B------:R-:W-:-:S04]  /*0910*/  FFMA R0, R0, R3, R0 ;  /* 0x0000000300007223 */ /* 0x000fc80000000000 */
[----:B------:R-:W-:-:S04]  /*0920*/  FFMA R3, R0, R2, RZ ;  /* 0x0000000200037223 */ /* 0x000fc800000000ff */
[----:B------:R-:W-:-:S04]  /*0930*/  FFMA R22, R3, -R23, R2 ;  /* 0x8000001703167223 */ /* 0x000fc80000000002 */
[----:B------:R-:W-:Y:S01]  /*0940*/  FFMA R0, R0, R22, R3 ;  /* 0x0000001600007223 */ /* 0x000fe20000000003 */
[----:B-1----:R-:W-:Y:S06]  /*0950*/  @!P0 BRA `(.L_x_17) ;  /* 0x0000000000108947 */ /* 0x002fec0003800000 */
[----:B------:R-:W-:Y:S01]  /*0960*/  IMAD.MOV.U32 R3, RZ, RZ, R2 ;  /* 0x000000ffff037224 */ /* 0x000fe200078e0002 */
[----:B------:R-:W-:Y:S02]  /*0970*/  MOV R0, R23 ;  /* 0x0000001700007202 */ /* 0x000fe40000000f00 */
[----:B------:R-:W-:-:S07]  /*0980*/  MOV R2, 0x9a0 ;  /* 0x000009a000027802 */ /* 0x000fce0000000f00 */
[----:B------:R-:W-:Y:S05]  /*0990*/  CALL.REL.NOINC `($__internal_2_$__cuda_sm3x_div_rn_noftz_f32_slowpath) ;  /* 0x0000000400807944 */ /* 0x000fea0003c00000 */
.L_x_17:
[----:B------:R-:W-:Y:S05]  /*09a0*/  BSYNC.RECONVERGENT B1 ;  /* 0x0000000000017941 */ /* 0x000fea0003800200 */
.L_x_16:
[----:B------:R-:W-:Y:S02]  /*09b0*/  VIADD R19, R19, 0x1 ;  /* 0x0000000113137836 */ /* 0x000fe40000000000 */
[-C--:B------:R-:W-:Y:S01]  /*09c0*/  FFMA R17, R18, R0.reuse, R17 ;  /* 0x0000000012117223 */ /* 0x080fe20000000011 */
[-C--:B------:R-:W-:Y:S01]  /*09d0*/  FFMA R16, R21, R0.reuse, R16 ;  /* 0x0000000015107223 */ /* 0x080fe20000000010 */
[----:B------:R-:W-:Y:S01]  /*09e0*/  FFMA R15, R20, R0, R15 ;  /* 0x00000000140f7223 */ /* 0x000fe2000000000f */
[----:B------:R-:W-:-:S13]  /*09f0*/  ISETP.NE.AND P0, PT, R19, UR6, PT ;  /* 0x0000000613007c0c */ /* 0x000fda000bf05270 */
[----:B------:R-:W-:Y:S05]  /*0a00*/  @P0 BRA `(.L_x_18) ;  /* 0xfffffff800f40947 */ /* 0x000fea000383ffff */
.L_x_10:
[----:B-1----:R-:W-:Y:S05]  /*0a10*/  BSYNC.RECONVERGENT B0 ;  /* 0x0000000000007941 */ /* 0x002fea0003800200 */
.L_x_9:
[----:B------:R-:W1:Y:S01]  /*0a20*/  LDC.64 R2, c[0x0][0x388] ;  /* 0x0000e200ff027b82 */ /* 0x000e620000000a00 */
[----:B------:R-:W-:-:S04]  /*0a30*/  FMUL R0, R16, R16 ;  /* 0x0000001010007220 */ /* 0x000fc80000400000 */
[----:B------:R-:W-:-:S04]  /*0a40*/  FFMA R0, R17, R17, R0 ;  /* 0x0000001111007223 */ /* 0x000fc80000000000 */
[----:B------:R-:W-:-:S05]  /*0a50*/  FFMA R0, R15, R15, R0 ;  /* 0x0000000f0f007223 */ /* 0x000fca0000000000 */
[----:B------:R-:W-:-:S04]  /*0a60*/  FSETP.NAN.AND P0, PT, |R0|, |R0|, PT ;  /* 0x400000000000720b */ /* 0x000fc80003f08200 */
[----:B------:R-:W-:Y:S02]  /*0a70*/  FSEL R17, R17, RZ, !P0 ;  /* 0x000000ff11117208 */ /* 0x000fe40004000000 */
[----:B0-----:R-:W-:Y:S02]  /*0a80*/  FSEL R5, R16, RZ, !P0 ;  /* 0x000000ff10057208 */ /* 0x001fe40004000000 */
[----:B------:R-:W-:Y:S01]  /*0a90*/  FSEL R15, R15, RZ, !P0 ;  /* 0x000000ff0f0f7208 */ /* 0x000fe20004000000 */
[----:B-1----:R-:W-:-:S05]  /*0aa0*/  IMAD.WIDE R2, R14, 0xc, R2 ;  /* 0x0000000c0e027825 */ /* 0x002fca00078e0202 */
[----:B------:R-:W-:Y:S04]  /*0ab0*/  STG.E desc[UR4][R2.64], R17 ;  /* 0x0000001102007986 */ /* 0x000fe8000c101904 */
[----:B------:R-:W-:Y:S04]  /*0ac0*/  STG.E desc[UR4][R2.64+0x4], R5 ;  /* 0x0000040502007986 */ /* 0x000fe8000c101904 */
[----:B------:R-:W-:Y:S01]  /*0ad0*/  STG.E desc[UR4][R2.64+0x8], R15 ;  /* 0x0000080f02007986 */ /* 0x000fe2000c101904 */
[----:B------:R-:W-:Y:S05]  /*0ae0*/  EXIT ;  /* 0x000000000000794d */ /* 0x000fea0003800000 */
        .weak           $__internal_0_$__cuda_sm20_rcp_rn_f32_slowpath
        .type           $__internal_0_$__cuda_sm20_rcp_rn_f32_slowpath,@function
        .size           $__internal_0_$__cuda_sm20_rcp_rn_f32_slowpath,($__internal_1_$__cuda_sm20_sqrt_rn_f32_slowpath - $__internal_0_$__cuda_sm20_rcp_rn_f32_slowpath)
$__internal_0_$__cuda_sm20_rcp_rn_f32_slowpath:
[----:B------:R-:W-:Y:S01]  /*0af0*/  SHF.L.U32 R2, R0, 0x1, RZ ;  /* 0x0000000100027819 */ /* 0x000fe200000006ff */
[----:B------:R-:W-:Y:S03]  /*0b00*/  BSSY.RECONVERGENT B2, `(.L_x_19) ;  /* 0x0000030000027945 */ /* 0x000fe60003800200 */
[----:B------:R-:W-:-:S04]  /*0b10*/  SHF.R.U32.HI R2, RZ, 0x18, R2 ;  /* 0x00000018ff027819 */ /* 0x000fc80000011602 */
[----:B------:R-:W-:-:S13]  /*0b20*/  ISETP.NE.U32.AND P0, PT, R2, RZ, PT ;  /* 0x000000ff0200720c */ /* 0x000fda0003f05070 */
[----:B------:R-:W-:Y:S05]  /*0b30*/  @P0 BRA `(.L_x_20) ;  /* 0x0000000000280947 */ /* 0x000fea0003800000 */
[----:B------:R-:W-:-:S05]  /*0b40*/  IMAD.SHL.U32 R2, R0, 0x2, RZ ;  /* 0x0000000200027824 */ /* 0x000fca00078e00ff */
[----:B------:R-:W-:-:S13]  /*0b50*/  ISETP.NE.AND P0, PT, R2, RZ, PT ;  /* 0x000000ff0200720c */ /* 0x000fda0003f05270 */
[----:B------:R-:W-:Y:S01]  /*0b60*/  @P0 FFMA R18, R0, 1.84467440737095516160e+19, RZ ;  /* 0x5f80000000120823 */ /* 0x000fe200000000ff */
[----:B------:R-:W-:Y:S08]  /*0b70*/  @!P0 MUFU.RCP R3, R0 ;  /* 0x0000000000038308 */ /* 0x000ff00000001000 */
[----:B------:R-:W0:Y:S02]  /*0b80*/  @P0 MUFU.RCP R19, R18 ;  /* 0x0000001200130308 */ /* 0x000e240000001000 */
[----:B0-----:R-:W-:-:S04]  /*0b90*/  @P0 FFMA R2, R18, R19, -1 ;  /* 0xbf80000012020423 */ /* 0x001fc80000000013 */
[----:B------:R-:W-:-:S04]  /*0ba0*/  @P0 FADD.FTZ R2, -R2, -RZ ;  /* 0x800000ff02020221 */ /* 0x000fc80000010100 */
[----:B------:R-:W-:-:S04]  /*0bb0*/  @P0 FFMA R2, R19, R2, R19 ;  /* 0x0000000213020223 */ /* 0x000fc80000000013 */
[----:B------:R-:W-:Y:S01]  /*0bc0*/  @P0 FFMA R3, R2, 1.84467440737095516160e+19, RZ ;  /* 0x5f80000002030823 */ /* 0x000fe200000000ff */
[----:B------:R-:W-:Y:S06]  /*0bd0*/  BRA `(.L_x_21) ;  /* 0x0000000000887947 */ /* 0x000fec0003800000 */
.L_x_20:
[----:B------:R-:W-:-:S04]  /*0be0*/  IADD3 R3, PT, PT, R2, -0xfd, RZ ;  /* 0xffffff0302037810 */ /* 0x000fc80007ffe0ff */
[----:B------:R-:W-:-:S13]  /*0bf0*/  ISETP.GT.U32.AND P0, PT, R3, 0x1, PT ;  /* 0x000000010300780c */ /* 0x000fda0003f04070 */
[----:B------:R-:W-:Y:S05]  /*0c00*/  @P0 BRA `(.L_x_22) ;  /* 0x0000000000780947 */ /* 0x000fea0003800000 */
[----:B------:R-:W-:Y:S01]  /*0c10*/  LOP3.LUT R18, R0, 0x7fffff, RZ, 0xc0, !PT ;  /* 0x007fffff00127812 */ /* 0x000fe200078ec0ff */
[----:B------:R-:W-:-:S03]  /*0c20*/  IMAD.MOV.U32 R22, RZ, RZ, 0x3 ;  /* 0x00000003ff167424 */ /* 0x000fc600078e00ff */
[----:B------:R-:W-:Y:S02]  /*0c30*/  LOP3.LUT R18, R18, 0x3f800000, RZ, 0xfc, !PT ;  /* 0x3f80000012127812 */ /* 0x000fe400078efcff */
[----:B------:R-:W-:Y:S02]  /*0c40*/  SHF.L.U32 R23, R22, R3, RZ ;  /* 0x0000000316177219 */ /* 0x000fe400000006ff */
[----:B------:R-:W0:Y:S02]  /*0c50*/  MUFU.RCP R19, R18 ;  /* 0x0000001200137308 */ /* 0x000e240000001000 */
[----:B0-----:R-:W-:-:S04]  /*0c60*/  FFMA R20, R18, R19, -1 ;  /* 0xbf80000012147423 */ /* 0x001fc80000000013 */
[----:B------:R-:W-:-:S04]  /*0c70*/  FADD.FTZ R20, -R20, -RZ ;  /* 0x800000ff14147221 */ /* 0x000fc80000010100 */
[CCC-:B------:R-:W-:Y:S01]  /*0c80*/  FFMA.RM R21, R19.reuse, R20.reuse, R19.reuse ;  /* 0x0000001413157223 */ /* 0x1c0fe20000004013 */
[----:B------:R-:W-:-:S04]  /*0c90*/  FFMA.RP R20, R19, R20, R19 ;  /* 0x0000001413147223 */ /* 0x000fc80000008013 */
[C---:B------:R-:W-:Y:S02]  /*0ca0*/  LOP3.LUT R19, R21.reuse, 0x7fffff, RZ, 0xc0, !PT ;  /* 0x007fffff15137812 */ /* 0x040fe400078ec0ff */
[----:B------:R-:W-:Y:S02]  /*0cb0*/  FSETP.NEU.FTZ.AND P0, PT, R21, R20, PT ;  /* 0x000000141500720b */ /* 0x000fe40003f1d000 */
[----:B------:R-:W-:Y:S02]  /*0cc0*/  LOP3.LUT R20, R19, 0x800000, RZ, 0xfc, !PT ;  /* 0x0080000013147812 */ /* 0x000fe400078efcff */
[----:B------:R-:W-:Y:S02]  /*0cd0*/  SEL R19, RZ, 0xffffffff, !P0 ;  /* 0xffffffffff137807 */ /* 0x000fe40004000000 */
[----:B------:R-:W-:Y:S02]  /*0ce0*/  LOP3.LUT R18, R23, R20, RZ, 0xc0, !PT ;  /* 0x0000001417127212 */ /* 0x000fe400078ec0ff */
[----:B------:R-:W-:-:S02]  /*0cf0*/  IADD3 R19, PT, PT, -R19, RZ, RZ ;  /* 0x000000ff13137210 */ /* 0x000fc40007ffe1ff */
[-C--:B------:R-:W-:Y:S02]  /*0d00*/  SHF.R.U32.HI R18, RZ, R3.reuse, R18 ;  /* 0x00000003ff127219 */ /* 0x080fe40000011612 */
[----:B------:R-:W-:Y:S02]  /*0d10*/  LOP3.LUT P1, RZ, R19, R3, R20, 0xf8, !PT ;  /* 0x0000000313ff7212 */ /* 0x000fe4000782f814 */
[C---:B------:R-:W-:Y:S02]  /*0d20*/  LOP3.LUT P0, RZ, R18.reuse, 0x1, RZ, 0xc0, !PT ;  /* 0x0000000112ff7812 */ /* 0x040fe4000780c0ff */
[----:B------:R-:W-:-:S04]  /*0d30*/  LOP3.LUT P2, RZ, R18, 0x2, RZ, 0xc0, !PT ;  /* 0x0000000212ff7812 */ /* 0x000fc8000784c0ff */
[----:B------:R-:W-:Y:S02]  /*0d40*/  PLOP3.LUT P0, PT, P0, P1, P2, 0xe0, 0x0 ;  /* 0x000000000000781c */ /* 0x000fe40000703c20 */
[----:B------:R-:W-:Y:S02]  /*0d50*/  LOP3.LUT P1, RZ, R0, 0x7fffff, RZ, 0xc0, !PT ;  /* 0x007fffff00ff7812 */ /* 0x000fe4000782c0ff */
[----:B------:R-:W-:-:S05]  /*0d60*/  SEL R3, RZ, 0x1, !P0 ;  /* 0x00000001ff037807 */ /* 0x000fca0004000000 */
[----:B------:R-:W-:-:S05]  /*0d70*/  IMAD.MOV R3, RZ, RZ, -R3 ;  /* 0x000000ffff037224 */ /* 0x000fca00078e0a03 */
[----:B------:R-:W-:Y:S02]  /*0d80*/  ISETP.GE.AND P0, PT, R3, RZ, PT ;  /* 0x000000ff0300720c */ /* 0x000fe40003f06270 */
[----:B------:R-:W-:-:S04]  /*0d90*/  IADD3 R3, PT, PT, R2, -0xfc, RZ ;  /* 0xffffff0402037810 */ /* 0x000fc80007ffe0ff */
[----:B------:R-:W-:-:S07]  /*0da0*/  SHF.R.U32.HI R3, RZ, R3, R20 ;  /* 0x00000003ff037219 */ /* 0x000fce0000011614 */
[----:B------:R-:W-:-:S05]  /*0db0*/  @!P0 VIADD R3, R3, 0x1 ;  /* 0x0000000103038836 */ /* 0x000fca0000000000 */
[----:B------:R-:W-:-:S04]  /*0dc0*/  @!P1 SHF.L.U32 R3, R3, 0x1, RZ ;  /* 0x0000000103039819 */ /* 0x000fc800000006ff */
[----:B------:R-:W-:Y:S01]  /*0dd0*/  LOP3.LUT R3, R3, 0x80000000, R0, 0xf8, !PT ;  /* 0x8000000003037812 */ /* 0x000fe200078ef800 */
[----:B------:R-:W-:Y:S06]  /*0de0*/  BRA `(.L_x_21) ;  /* 0x0000000000047947 */ /* 0x000fec0003800000 */
.L_x_22:
[----:B------:R0:W1:Y:S02]  /*0df0*/  MUFU.RCP R3, R0 ;  /* 0x0000000000037308 */ /* 0x0000640000001000 */
.L_x_21:
[----:B------:R-:W-:Y:S05]  /*0e00*/  BSYNC.RECONVERGENT B2 ;  /* 0x0000000000027941 */ /* 0x000fea0003800200 */
.L_x_19:
[----:B01----:R-:W-:Y:S01]  /*0e10*/  IMAD.MOV.U32 R0, RZ, RZ, R3 ;  /* 0x000000ffff007224 */ /* 0x003fe200078e0003 */
[----:B------:R-:W-:Y:S01]  /*0e20*/  MOV R2, R16 ;  /* 0x0000001000027202 */ /* 0x000fe20000000f00 */
[----:B------:R-:W-:-:S04]  /*0e30*/  IMAD.MOV.U32 R3, RZ, RZ, 0x0 ;  /* 0x00000000ff037424 */ /* 0x000fc800078e00ff */
[----:B------:R-:W-:Y:S05]  /*0e40*/  RET.REL.NODEC R2 `(PBD_2) ;  /* 0xfffffff0026c7950 */ /* 0x000fea0003c3ffff */
        .weak           $__internal_1_$__cuda_sm20_sqrt_rn_f32_slowpath
        .type           $__internal_1_$__cuda_sm20_sqrt_rn_f32_slowpath,@function
        .size           $__internal_1_$__cuda_sm20_sqrt_rn_f32_slowpath,($__internal_2_$__cuda_sm3x_div_rn_noftz_f32_slowpath - $__internal_1_$__cuda_sm20_sqrt_rn_f32_slowpath)
$__internal_1_$__cuda_sm20_sqrt_rn_f32_slowpath:
[----:B------:R-:W-:-:S13]  /*0e50*/  LOP3.LUT P0, RZ, R0, 0x7fffffff, RZ, 0xc0, !PT ;  /* 0x7fffffff00ff7812 */ /* 0x000fda000780c0ff */
[----:B------:R-:W-:Y:S01]  /*0e60*/  @!P0 MOV R23, R0 ;  /* 0x0000000000178202 */ /* 0x000fe20000000f00 */
[----:B------:R-:W-:Y:S06]  /*0e70*/  @!P0 BRA `(.L_x_23) ;  /* 0x0000000000408947 */ /* 0x000fec0003800000 */
[----:B------:R-:W-:-:S13]  /*0e80*/  FSETP.GEU.FTZ.AND P0, PT, R0, RZ, PT ;  /* 0x000000ff0000720b */ /* 0x000fda0003f1e000 */
[----:B------:R-:W-:Y:S01]  /*0e90*/  @!P0 IMAD.MOV.U32 R23, RZ, RZ, 0x7fffffff ;  /* 0x7fffffffff178424 */ /* 0x000fe200078e00ff */
[----:B------:R-:W-:Y:S06]  /*0ea0*/  @!P0 BRA `(.L_x_23) ;  /* 0x0000000000348947 */ /* 0x000fec0003800000 */
[----:B------:R-:W-:-:S13]  /*0eb0*/  FSETP.GTU.FTZ.AND P0, PT, |R0|, +INF , PT ;  /* 0x7f8000000000780b */ /* 0x000fda0003f1c200 */
[----:B------:R-:W-:Y:S01]  /*0ec0*/  @P0 FADD.FTZ R23, R0, 1 ;  /* 0x3f80000000170421 */ /* 0x000fe20000010000 */
[----:B------:R-:W-:Y:S06]  /*0ed0*/  @P0 BRA `(.L_x_23) ;  /* 0x0000000000280947 */ /* 0x000fec0003800000 */
[----:B------:R-:W-:-:S13]  /*0ee0*/  FSETP.NEU.FTZ.AND P0, PT, |R0|, +INF , PT ;  /* 0x7f8000000000780b */ /* 0x000fda0003f1d200 */
[----:B------:R-:W-:-:S04]  /*0ef0*/  @P0 FFMA R24, R0, 1.84467440737095516160e+19, RZ ;  /* 0x5f80000000180823 */ /* 0x000fc800000000ff */
[----:B------:R-:W0:Y:S02]  /*0f00*/  @P0 MUFU.RSQ R27, R24 ;  /* 0x00000018001b0308 */ /* 0x000e240000001400 */
[----:B0-----:R-:W-:Y:S01]  /*0f10*/  @P0 FMUL.FTZ R3, R24, R27 ;  /* 0x0000001b18030220 */ /* 0x001fe20000410000 */
[----:B------:R-:W-:-:S03]  /*0f20*/  @P0 FMUL.FTZ R22, R27, 0.5 ;  /* 0x3f0000001b160820 */ /* 0x000fc60000410000 */
[----:B------:R-:W-:-:S04]  /*0f30*/  @P0 FADD.FTZ R23, -R3, -RZ ;  /* 0x800000ff03170221 */ /* 0x000fc80000010100 */
[----:B------:R-:W-:Y:S01]  /*0f40*/  @P0 FFMA R26, R3, R23, R24 ;  /* 0x00000017031a0223 */ /* 0x000fe20000000018 */
[----:B------:R-:W-:-:S03]  /*0f50*/  @!P0 MOV R23, R0 ;  /* 0x0000000000178202 */ /* 0x000fc60000000f00 */
[----:B------:R-:W-:-:S04]  /*0f60*/  @P0 FFMA R22, R26, R22, R3 ;  /* 0x000000161a160223 */ /* 0x000fc80000000003 */
[----:B------:R-:W-:-:S07]  /*0f70*/  @P0 FMUL.FTZ R23, R22, 2.3283064365386962891e-10 ;  /* 0x2f80000016170820 */ /* 0x000fce0000410000 */
.L_x_23:
[----:B------:R-:W-:-:S04]  /*0f80*/  IMAD.MOV.U32 R3, RZ, RZ, 0x0 ;  /* 0x00000000ff037424 */ /* 0x000fc800078e00ff */
[----:B------:R-:W-:Y:S05]  /*0f90*/  RET.REL.NODEC R2 `(PBD_2) ;  /* 0xfffffff002187950 */ /* 0x000fea0003c3ffff */
        .weak           $__internal_2_$__cuda_sm3x_div_rn_noftz_f32_slowpath
        .type           $__internal_2_$__cuda_sm3x_div_rn_noftz_f32_slowpath,@function
        .size           $__internal_2_$__cuda_sm3x_div_rn_noftz_f32_slowpath,(.L_x_38 - $__internal_2_$__cuda_sm3x_div_rn_noftz_f32_slowpath)
$__internal_2_$__cuda_sm3x_div_rn_noftz_f32_slowpath:
[----:B------:R-:W-:Y:S01]  /*0fa0*/  SHF.R.U32.HI R24, RZ, 0x17, R0 ;  /* 0x00000017ff187819 */ /* 0x000fe20000011600 */
[----:B------:R-:W-:Y:S01]  /*0fb0*/  BSSY.RECONVERGENT B2, `(.L_x_24) ;  /* 0x0000063000027945 */ /* 0x000fe20003800200 */
[----:B------:R-:W-:Y:S02]  /*0fc0*/  SHF.R.U32.HI R27, RZ, 0x17, R3 ;  /* 0x00000017ff1b7819 */ /* 0x000fe40000011603 */
[----:B------:R-:W-:Y:S02]  /*0fd0*/  LOP3.LUT R24, R24, 0xff, RZ, 0xc0, !PT ;  /* 0x000000ff18187812 */ /* 0x000fe400078ec0ff */
[----:B------:R-:W-:Y:S02]  /*0fe0*/  LOP3.LUT R27, R27, 0xff, RZ, 0xc0, !PT ;  /* 0x000000ff1b1b7812 */ /* 0x000fe400078ec0ff */
[----:B------:R-:W-:Y:S02]  /*0ff0*/  IADD3 R25, PT, PT, R24, -0x1, RZ ;  /* 0xffffffff18197810 */ /* 0x000fe40007ffe0ff */
[----:B------:R-:W-:Y:S01]  /*1000*/  MOV R26, R3 ;  /* 0x00000003001a7202 */ /* 0x000fe20000000f00 */
[----:B------:R-:W-:Y:S01]  /*1010*/  VIADD R28, R27, 0xffffffff ;  /* 0xffffffff1b1c7836 */ /* 0x000fe20000000000 */
[----:B------:R-:W-:-:S04]  /*1020*/  ISETP.GT.U32.AND P0, PT, R25, 0xfd, PT ;  /* 0x000000fd1900780c */ /* 0x000fc80003f04070 */
[----:B------:R-:W-:-:S13]  /*1030*/  ISETP.GT.U32.OR P0, PT, R28, 0xfd, P0 ;  /* 0x000000fd1c00780c */ /* 0x000fda0000704470 */
[----:B------:R-:W-:Y:S01]  /*1040*/  @!P0 IMAD.MOV.U32 R22, RZ, RZ, RZ ;  /* 0x000000ffff168224 */ /* 0x000fe200078e00ff */
[----:B------:R-:W-:Y:S06]  /*1050*/  @!P0 BRA `(.L_x_25) ;  /* 0x00000000005c8947 */ /* 0x000fec0003800000 */
[----:B------:R-:W-:Y:S02]  /*1060*/  FSETP.GTU.FTZ.AND P0, PT, |R3|, +INF , PT ;  /* 0x7f8000000300780b */ /* 0x000fe40003f1c200 */
[----:B------:R-:W-:-:S04]  /*1070*/  FSETP.GTU.FTZ.AND P1, PT, |R0|, +INF , PT ;  /* 0x7f8000000000780b */ /* 0x000fc80003f3c200 */
[----:B------:R-:W-:-:S13]  /*1080*/  PLOP3.LUT P0, PT, P0, P1, PT, 0xf8, 0x8f ;  /* 0x00000000008f781c */ /* 0x000fda0000703f70 */
[----:B------:R-:W-:Y:S05]  /*1090*/  @P0 BRA `(.L_x_26) ;  /* 0x00000004004c0947 */ /* 0x000fea0003800000 */
[----:B------:R-:W-:-:S13]  /*10a0*/  LOP3.LUT P0, RZ, R0, 0x7fffffff, R26, 0xc8, !PT ;  /* 0x7fffffff00ff7812 */ /* 0x000fda000780c81a */
[----:B------:R-:W-:Y:S05]  /*10b0*/  @!P0 BRA `(.L_x_27) ;  /* 0x00000004003c8947 */ /* 0x000fea0003800000 */
[C---:B------:R-:W-:Y:S02]  /*10c0*/  FSETP.NEU.FTZ.AND P2, PT, |R3|.reuse, +INF , PT ;  /* 0x7f8000000300780b */ /* 0x040fe40003f5d200 */
[----:B------:R-:W-:Y:S02]  /*10d0*/  FSETP.NEU.FTZ.AND P1, PT, |R0|, +INF , PT ;  /* 0x7f8000000000780b */ /* 0x000fe40003f3d200 */
[----:B------:R-:W-:-:S11]  /*10e0*/  FSETP.NEU.FTZ.AND P0, PT, |R3|, +INF , PT ;  /* 0x7f8000000300780b */ /* 0x000fd60003f1d200 */
[----:B------:R-:W-:Y:S05]  /*10f0*/  @!P1 BRA !P2, `(.L_x_27) ;  /* 0x00000004002c9947 */ /* 0x000fea0005000000 */
[----:B------:R-:W-:-:S04]  /*1100*/  LOP3.LUT P2, RZ, R26, 0x7fffffff, RZ, 0xc0, !PT ;  /* 0x7fffffff1aff7812 */ /* 0x000fc8000784c0ff */
[----:B------:R-:W-:-:S13]  /*1110*/  PLOP3.LUT P1, PT, P1, P2, PT, 0x2f, 0xf2 ;  /* 0x0000000000f2781c */ /* 0x000fda0000f24577 */
[----:B------:R-:W-:Y:S05]  /*1120*/  @P1 BRA `(.L_x_28) ;  /* 0x0000000400181947 */ /* 0x000fea0003800000 */
[----:B------:R-:W-:-:S04]  /*1130*/  LOP3.LUT P1, RZ, R0, 0x7fffffff, RZ, 0xc0, !PT ;  /* 0x7fffffff00ff7812 */ /* 0x000fc8000782c0ff */
[----:B------:R-:W-:-:S13]  /*1140*/  PLOP3.LUT P0, PT, P0, P1, PT, 0x2f, 0xf2 ;  /* 0x0000000000f2781c */ /* 0x000fda0000702577 */
[----:B------:R-:W-:Y:S05]  /*1150*/  @P0 BRA `(.L_x_29) ;  /* 0x0000000400000947 */ /* 0x000fea0003800000 */
[----:B------:R-:W-:Y:S02]  /*1160*/  ISETP.GE.AND P0, PT, R28, RZ, PT ;  /* 0x000000ff1c00720c */ /* 0x000fe40003f06270 */
[----:B------:R-:W-:-:S11]  /*1170*/  ISETP.GE.AND P1, PT, R25, RZ, PT ;  /* 0x000000ff1900720c */ /* 0x000fd60003f26270 */
[----:B------:R-:W-:Y:S01]  /*1180*/  @P0 MOV R22, RZ ;  /* 0x000000ff00160202 */ /* 0x000fe20000000f00 */
[----:B------:R-:W-:Y:S02]  /*1190*/  @!P0 IMAD.MOV.U32 R22, RZ, RZ, -0x40 ;  /* 0xffffffc0ff168424 */ /* 0x000fe400078e00ff */
[----:B------:R-:W-:Y:S01]  /*11a0*/  @!P0 FFMA R26, R3, 1.84467440737095516160e+19, RZ ;  /* 0x5f800000031a8823 */ /* 0x000fe200000000ff */
[----:B------:R-:W-:Y:S02]  /*11b0*/  @!P1 FFMA R0, R0, 1.84467440737095516160e+19, RZ ;  /* 0x5f80000000009823 */ /* 0x000fe400000000ff */
[----:B------:R-:W-:-:S07]  /*11c0*/  @!P1 IADD3 R22, PT, PT, R22, 0x40, RZ ;  /* 0x0000004016169810 */ /* 0x000fce0007ffe0ff */
.L_x_25:
[----:B------:R-:W-:Y:S01]  /*11d0*/  LEA R3, R24, 0xc0800000, 0x17 ;  /* 0xc080000018037811 */ /* 0x000fe200078eb8ff */
[----:B------:R-:W-:Y:S01]  /*11e0*/  BSSY.RECONVERGENT B3, `(.L_x_30) ;  /* 0x0000036000037945 */ /* 0x000fe20003800200 */
[----:B------:R-:W-:-:S03]  /*11f0*/  IADD3 R27, PT, PT, R27, -0x7f, RZ ;  /* 0xffffff811b1b7810 */ /* 0x000fc60007ffe0ff */
[----:B------:R-:W-:-:S04]  /*1200*/  IMAD.IADD R28, R0, 0x1, -R3 ;  /* 0x00000001001c7824 */ /* 0x000fc800078e0a03 */
[----:B------:R-:W0:Y:S01]  /*1210*/  MUFU.RCP R0, R28 ;  /* 0x0000001c00007308 */ /* 0x000e220000001000 */
[----:B------:R-:W-:-:S04]  /*1220*/  FADD.FTZ R25, -R28, -RZ ;  /* 0x800000ff1c197221 */ /* 0x000fc80000010100 */
[----:B0-----:R-:W-:-:S04]  /*1230*/  FFMA R3, R0, R25, 1 ;  /* 0x3f80000000037423 */ /* 0x001fc80000000019 */
[----:B------:R-:W-:Y:S01]  /*1240*/  FFMA R3, R0, R3, R0 ;  /* 0x0000000300037223 */ /* 0x000fe20000000000 */
[C---:B------:R-:W-:Y:S01]  /*1250*/  IMAD R0, R27.reuse, -0x800000, R26 ;  /* 0xff8000001b007824 */ /* 0x040fe200078e021a */
[----:B------:R-:W-:-:S03]  /*1260*/  IADD3 R27, PT, PT, R27, 0x7f, -R24 ;  /* 0x0000007f1b1b7810 */ /* 0x000fc60007ffe818 */
[----:B------:R-:W-:Y:S02]  /*1270*/  FFMA R24, R0, R3, RZ ;  /* 0x0000000300187223 */ /* 0x000fe400000000ff */
[----:B------:R-:W-:Y:S02]  /*1280*/  IMAD.IADD R27, R27, 0x1, R22 ;  /* 0x000000011b1b7824 */ /* 0x000fe400078e0216 */
[----:B------:R-:W-:-:S04]  /*1290*/  FFMA R26, R25, R24, R0 ;  /* 0x00000018191a7223 */ /* 0x000fc80000000000 */
[----:B------:R-:W-:-:S04]  /*12a0*/  FFMA R24, R3, R26, R24 ;  /* 0x0000001a03187223 */ /* 0x000fc80000000018 */
[----:B------:R-:W-:-:S04]  /*12b0*/  FFMA R25, R25, R24, R0 ;  /* 0x0000001819197223 */ /* 0x000fc80000000000 */
[----:B------:R-:W-:-:S05]  /*12c0*/  FFMA R0, R3, R25, R24 ;  /* 0x0000001903007223 */ /* 0x000fca0000000018 */
[----:B------:R-:W-:-:S04]  /*12d0*/  SHF.R.U32.HI R22, RZ, 0x17, R0 ;  /* 0x00000017ff167819 */ /* 0x000fc80000011600 */
[----:B------:R-:W-:-:S04]  /*12e0*/  LOP3.LUT R22, R22, 0xff, RZ, 0xc0, !PT ;  /* 0x000000ff16167812 */ /* 0x000fc800078ec0ff */
[----:B------:R-:W-:-:S05]  /*12f0*/  IADD3 R22, PT, PT, R22, R27, RZ ;  /* 0x0000001b16167210 */ /* 0x000fca0007ffe0ff */
[----:B------:R-:W-:-:S05]  /*1300*/  VIADD R26, R22, 0xffffffff ;  /* 0xffffffff161a7836 */ /* 0x000fca0000000000 */
[----:B------:R-:W-:-:S13]  /*1310*/  ISETP.GE.U32.AND P0, PT, R26, 0xfe, PT ;  /* 0x000000fe1a00780c */ /* 0x000fda0003f06070 */
[----:B------:R-:W-:Y:S05]  /*1320*/  @!P0 BRA `(.L_x_31) ;  /* 0x0000000000808947 */ /* 0x000fea0003800000 */
[----:B------:R-:W-:-:S13]  /*1330*/  ISETP.GT.AND P0, PT, R22, 0xfe, PT ;  /* 0x000000fe1600780c */ /* 0x000fda0003f04270 */
[----:B------:R-:W-:Y:S05]  /*1340*/  @P0 BRA `(.L_x_32) ;  /* 0x00000000006c0947 */ /* 0x000fea0003800000 */
[----:B------:R-:W-:-:S13]  /*1350*/  ISETP.GE.AND P0, PT, R22, 0x1, PT ;  /* 0x000000011600780c */ /* 0x000fda0003f06270 */
[----:B------:R-:W-:Y:S05]  /*1360*/  @P0 BRA `(.L_x_33) ;  /* 0x0000000000740947 */ /* 0x000fea0003800000 */
[----:B------:R-:W-:Y:S02]  /*1370*/  ISETP.GE.AND P0, PT, R22, -0x18, PT ;  /* 0xffffffe81600780c */ /* 0x000fe40003f06270 */
[----:B------:R-:W-:-:S11]  /*1380*/  LOP3.LUT R0, R0, 0x80000000, RZ, 0xc0, !PT ;  /* 0x8000000000007812 */ /* 0x000fd600078ec0ff */
[----:B------:R-:W-:Y:S05]  /*1390*/  @!P0 BRA `(.L_x_33) ;  /* 0x0000000000688947 */ /* 0x000fea0003800000 */
[CCC-:B------:R-:W-:Y:S01]  /*13a0*/  FFMA.RZ R27, R3.reuse, R25.reuse, R24.reuse ;  /* 0x00000019031b7223 */ /* 0x1c0fe2000000c018 */
[CCC-:B------:R-:W-:Y:S01]  /*13b0*/  FFMA.RP R26, R3.reuse, R25.reuse, R24.reuse ;  /* 0x00000019031a7223 */ /* 0x1c0fe20000008018 */
[----:B------:R-:W-:Y:S01]  /*13c0*/  FFMA.RM R3, R3, R25, R24 ;  /* 0x0000001903037223 */ /* 0x000fe20000004018 */
[C---:B------:R-:W-:Y:S02]  /*13d0*/  IADD3 R24, PT, PT, R22.reuse, 0x20, RZ ;  /* 0x0000002016187810 */ /* 0x040fe40007ffe0ff */
[----:B------:R-:W-:Y:S02]  /*13e0*/  LOP3.LUT R27, R27, 0x7fffff, RZ, 0xc0, !PT ;  /* 0x007fffff1b1b7812 */ /* 0x000fe400078ec0ff */
[C---:B------:R-:W-:Y:S02]  /*13f0*/  ISETP.NE.AND P2, PT, R22.reuse, RZ, PT ;  /* 0x000000ff1600720c */ /* 0x040fe40003f45270 */
[----:B------:R-:W-:Y:S02]  /*1400*/  LOP3.LUT R27, R27, 0x800000, RZ, 0xfc, !PT ;  /* 0x008000001b1b7812 */ /* 0x000fe400078efcff */
[----:B------:R-:W-:Y:S01]  /*1410*/  ISETP.NE.AND P1, PT, R22, RZ, PT ;  /* 0x000000ff1600720c */ /* 0x000fe20003f25270 */
[----:B------:R-:W-:Y:S01]  /*1420*/  IMAD.MOV R22, RZ, RZ, -R22 ;  /* 0x000000ffff167224 */ /* 0x000fe200078e0a16 */
[----:B------:R-:W-:-:S02]  /*1430*/  SHF.L.U32 R24, R27, R24, RZ ;  /* 0x000000181b187219 */ /* 0x000fc400000006ff */
[----:B------:R-:W-:Y:S02]  /*1440*/  FSETP.NEU.FTZ.AND P0, PT, R26, R3, PT ;  /* 0x000000031a00720b */ /* 0x000fe40003f1d000 */
[----:B------:R-:W-:Y:S02]  /*1450*/  SEL R22, R22, RZ, P2 ;  /* 0x000000ff16167207 */ /* 0x000fe40001000000 */
[----:B------:R-:W-:Y:S02]  /*1460*/  ISETP.NE.AND P1, PT, R24, RZ, P1 ;  /* 0x000000ff1800720c */ /* 0x000fe40000f25270 */
[----:B------:R-:W-:Y:S02]  /*1470*/  SHF.R.U32.HI R22, RZ, R22, R27 ;  /* 0x00000016ff167219 */ /* 0x000fe4000001161b */
[----:B------:R-:W-:Y:S02]  /*1480*/  PLOP3.LUT P0, PT, P0, P1, PT, 0xf8, 0x8f ;  /* 0x00000000008f781c */ /* 0x000fe40000703f70 */
[----:B------:R-:W-:-:S02]  /*1490*/  SHF.R.U32.HI R24, RZ, 0x1, R22 ;  /* 0x00000001ff187819 */ /* 0x000fc40000011616 */
[----:B------:R-:W-:-:S04]  /*14a0*/  SEL R3, RZ, 0x1, !P0 ;  /* 0x00000001ff037807 */ /* 0x000fc80004000000 */
[----:B------:R-:W-:-:S04]  /*14b0*/  LOP3.LUT R3, R3, 0x1, R24, 0xf8, !PT ;  /* 0x0000000103037812 */ /* 0x000fc800078ef818 */
[----:B------:R-:W-:-:S04]  /*14c0*/  LOP3.LUT R3, R3, R22, RZ, 0xc0, !PT ;  /* 0x0000001603037212 */ /* 0x000fc800078ec0ff */
[----:B------:R-:W-:-:S04]  /*14d0*/  IADD3 R3, PT, PT, R24, R3, RZ ;  /* 0x0000000318037210 */ /* 0x000fc80007ffe0ff */
[----:B------:R-:W-:Y:S01]  /*14e0*/  LOP3.LUT R0, R3, R0, RZ, 0xfc, !PT ;  /* 0x0000000003007212 */ /* 0x000fe200078efcff */
[----:B------:R-:W-:Y:S06]  /*14f0*/  BRA `(.L_x_33) ;  /* 0x0000000000107947 */ /* 0x000fec0003800000 */
.L_x_32:
[----:B------:R-:W-:-:S04]  /*1500*/  LOP3.LUT R0, R0, 0x80000000, RZ, 0xc0, !PT ;  /* 0x8000000000007812 */ /* 0x000fc800078ec0ff */
[----:B------:R-:W-:Y:S01]  /*1510*/  LOP3.LUT R0, R0, 0x7f800000, RZ, 0xfc, !PT ;  /* 0x7f80000000007812 */ /* 0x000fe200078efcff */
[----:B------:R-:W-:Y:S06]  /*1520*/  BRA `(.L_x_33) ;  /* 0x0000000000047947 */ /* 0x000fec0003800000 */
.L_x_31:
[----:B------:R-:W-:-:S07]  /*1530*/  IMAD R0, R27, 0x800000, R0 ;  /* 0x008000001b007824 */ /* 0x000fce00078e0200 */
.L_x_33:
[----:B------:R-:W-:Y:S05]  /*1540*/  BSYNC.RECONVERGENT B3 ;  /* 0x0000000000037941 */ /* 0x000fea0003800200 */
.L_x_30:
[----:B------:R-:W-:Y:S05]  /*1550*/  BRA `(.L_x_34) ;  /* 0x0000000000207947 */ /* 0x000fea0003800000 */
.L_x_29:
[----:B------:R-:W-:-:S04]  /*1560*/  LOP3.LUT R0, R0, 0x80000000, R26, 0x48, !PT ;  /* 0x8000000000007812 */ /* 0x000fc800078e481a */
[----:B------:R-:W-:Y:S01]  /*1570*/  LOP3.LUT R0, R0, 0x7f800000, RZ, 0xfc, !PT ;  /* 0x7f80000000007812 */ /* 0x000fe200078efcff */
[----:B------:R-:W-:Y:S06]  /*1580*/  BRA `(.L_x_34) ;  /* 0x0000000000147947 */ /* 0x000fec0003800000 */
.L_x_28:
[----:B------:R-:W-:Y:S01]  /*1590*/  LOP3.LUT R0, R0, 0x80000000, R26, 0x48, !PT ;  /* 0x8000000000007812 */ /* 0x000fe200078e481a */
[----:B------:R-:W-:Y:S06]  /*15a0*/  BRA `(.L_x_34) ;  /* 0x00000000000c7947 */ /* 0x000fec0003800000 */
.L_x_27:
[----:B------:R-:W0:Y:S01]  /*15b0*/  MUFU.RSQ R0, -QNAN ;  /* 0xffc0000000007908 */ /* 0x000e220000001400 */
[----:B------:R-:W-:Y:S05]  /*15c0*/  BRA `(.L_x_34) ;  /* 0x0000000000047947 */ /* 0x000fea0003800000 */
.L_x_26:
[----:B------:R-:W-:-:S07]  /*15d0*/  FADD.FTZ R0, R3, R0 ;  /* 0x0000000003007221 */ /* 0x000fce0000010000 */
.L_x_34:
[----:B------:R-:W-:Y:S05]  /*15e0*/  BSYNC.RECONVERGENT B2 ;  /* 0x0000000000027941 */ /* 0x000fea0003800200 */
.L_x_24:
[----:B------:R-:W-:-:S04]  /*15f0*/  HFMA2 R3, -RZ, RZ, 0, 0 ;  /* 0x00000000ff037431 */ /* 0x000fc800000001ff */
[----:B0-----:R-:W-:Y:S05]  /*1600*/  RET.REL.NODEC R2 `(PBD_2) ;  /* 0xffffffe8027c7950 */ /* 0x001fea0003c3ffff */
.L_x_35:
[----:B------:R-:W-:-:S00]  /*1610*/  BRA `(.L_x_35) ;  /* 0xfffffffc00fc7947 */ /* 0x000fc0000383ffff */
[----:B------:R-:W-:-:S00]  /*1620*/  NOP ;  /* 0x0000000000007918 */ /* 0x000fc00000000000 */
        /* <DEDUP_REMOVED lines=13> */
.L_x_38:


//--------------------- .nv.shared.reserved.0     --------------------------
	.section	.nv.shared.reserved.0,"aw",@nobits
	.weak		__nv_reservedSMEM_offset_0_alias
	.size		__nv_reservedSMEM_offset_0_alias, 0, 64
	.other		__nv_reservedSMEM_offset_0_alias,@"STO_CUDA_RESERVED_SHARED STV_DEFAULT"
__nv_reservedSMEM_offset_0_alias:
	.zero		0
	.zero		64


//--------------------- .nv.constant0.PBD_2       --------------------------
	.section	.nv.constant0.PBD_2,"a",@progbits
	.sectionflags	@""
	.align	4
.nv.constant0.PBD_2:
	.zero		936


//--------------------- SYMBOLS --------------------------

	.type		.nv.reservedSmem.offset0,@object
	.size		.nv.reservedSmem.offset0,0x4
